	.headerflags	@"EF_CUDA_TEXMODE_UNIFIED EF_CUDA_64BIT_ADDRESS EF_CUDA_ACCELERATORS EF_CUDA_SM90 EF_CUDA_VIRTUAL_SM(EF_CUDA_SM90)"
	.elftype	@"ET_EXEC"


//--------------------- .nv.info                  --------------------------
	.section	.nv.info,"",@"SHT_CUDA_INFO"
	.align	4


	//----- nvinfo : EIATTR_REGCOUNT
	.align		4
        /*0000*/ 	.byte	0x04, 0x2f
        /*0002*/ 	.short	(.L_2 - .L_1)
	.align		4
.L_1:
        /*0004*/ 	.word	index@(triton_poi_fused_add_mul_pow_sqrt_tanh_23)
        /*0008*/ 	.word	0x00000020


	//----- nvinfo : EIATTR_MIN_STACK_SIZE
	.align		4
.L_2:
        /*000c*/ 	.byte	0x04, 0x12
        /*000e*/ 	.short	(.L_4 - .L_3)
	.align		4
.L_3:
        /*0010*/ 	.word	index@(triton_poi_fused_add_mul_pow_sqrt_tanh_23)
        /*0014*/ 	.word	0x00000000


	//----- nvinfo : EIATTR_FRAME_SIZE
	.align		4
.L_4:
        /*0018*/ 	.byte	0x04, 0x11
        /*001a*/ 	.short	(.L_6 - .L_5)
	.align		4
.L_5:
        /*001c*/ 	.word	index@(triton_poi_fused_add_mul_pow_sqrt_tanh_23)
        /*0020*/ 	.word	0x00000000


	//----- nvinfo : EIATTR_MIN_STACK_SIZE
	.align		4
.L_6:
        /*0024*/ 	.byte	0x04, 0x12
        /*0026*/ 	.short	(.L_8 - .L_7)
	.align		4
.L_7:
        /*0028*/ 	.word	index@(triton_poi_fused_add_mul_pow_sqrt_tanh_23)
        /*002c*/ 	.word	0x00000000
.L_8:


//--------------------- .nv.info.triton_poi_fused_add_mul_pow_sqrt_tanh_23 --------------------------
	.section	.nv.info.triton_poi_fused_add_mul_pow_sqrt_tanh_23,"",@"SHT_CUDA_INFO"
	.sectionflags	@""
	.align	4


	//----- nvinfo : EIATTR_CUDA_API_VERSION
	.align		4
        /*0000*/ 	.byte	0x04, 0x37
        /*0002*/ 	.short	(.L_10 - .L_9)
.L_9:
        /*0004*/ 	.word	0x0000007c


	//----- nvinfo : EIATTR_KPARAM_INFO
	.align		4
.L_10:
        /*0008*/ 	.byte	0x04, 0x17
        /*000a*/ 	.short	(.L_12 - .L_11)
.L_11:
        /*000c*/ 	.word	0x00000000
        /*0010*/ 	.short	0x0004
        /*0012*/ 	.short	0x001c
        /*0014*/ 	.byte	0x00, 0xf0, 0x11, 0x00


	//----- nvinfo : EIATTR_KPARAM_INFO
	.align		4
.L_12:
        /*0018*/ 	.byte	0x04, 0x17
        /*001a*/ 	.short	(.L_14 - .L_13)
.L_13:
        /*001c*/ 	.word	0x00000000
        /*0020*/ 	.short	0x0003
        /*0022*/ 	.short	0x0018
        /*0024*/ 	.byte	0x00, 0xf0, 0x11, 0x00


	//----- nvinfo : EIATTR_KPARAM_INFO
	.align		4
.L_14:
        /*0028*/ 	.byte	0x04, 0x17
        /*002a*/ 	.short	(.L_16 - .L_15)
.L_15:
        /*002c*/ 	.word	0x00000000
        /*0030*/ 	.short	0x0002
        /*0032*/ 	.short	0x0010
        /*0034*/ 	.byte	0x00, 0xf4, 0x21, 0x00


	//----- nvinfo : EIATTR_KPARAM_INFO
	.align		4
.L_16:
        /*0038*/ 	.byte	0x04, 0x17
        /*003a*/ 	.short	(.L_18 - .L_17)
.L_17:
        /*003c*/ 	.word	0x00000000
        /*0040*/ 	.short	0x0001
        /*0042*/ 	.short	0x0008
        /*0044*/ 	.byte	0x00, 0xf4, 0x21, 0x00


	//----- nvinfo : EIATTR_KPARAM_INFO
	.align		4
.L_18:
        /*0048*/ 	.byte	0x04, 0x17
        /*004a*/ 	.short	(.L_20 - .L_19)
.L_19:
        /*004c*/ 	.word	0x00000000
        /*0050*/ 	.short	0x0000
        /*0052*/ 	.short	0x0000
        /*0054*/ 	.byte	0x00, 0xf4, 0x21, 0x00


	//----- nvinfo : EIATTR_SPARSE_MMA_MASK
	.align		4
.L_20:
        /*0058*/ 	.byte	0x03, 0x50
        /*005a*/ 	.short	0x0000


	//----- nvinfo : EIATTR_MAXREG_COUNT
	.align		4
        /*005c*/ 	.byte	0x03, 0x1b
        /*005e*/ 	.short	0x00ff


	//----- nvinfo : EIATTR_EXIT_INSTR_OFFSETS
	.align		4
        /*0060*/ 	.byte	0x04, 0x1c
        /*0062*/ 	.short	(.L_22 - .L_21)


	//   ....[0]....
.L_21:
        /*0064*/ 	.word	0x000013a0


	//   ....[1]....
        /*0068*/ 	.word	0x000013c0


	//----- nvinfo : EIATTR_REQNTID
	.align		4
.L_22:
        /*006c*/ 	.byte	0x04, 0x10
        /*006e*/ 	.short	(.L_24 - .L_23)
.L_23:
        /*0070*/ 	.word	0x00000080
        /*0074*/ 	.word	0x00000001
        /*0078*/ 	.word	0x00000001


	//----- nvinfo : EIATTR_CRS_STACK_SIZE
	.align		4
.L_24:
        /*007c*/ 	.byte	0x04, 0x1e
        /*007e*/ 	.short	(.L_26 - .L_25)
.L_25:
        /*0080*/ 	.word	0x00000000


	//----- nvinfo : EIATTR_CBANK_PARAM_SIZE
	.align		4
.L_26:
        /*0084*/ 	.byte	0x03, 0x19
        /*0086*/ 	.short	0x0020


	//----- nvinfo : EIATTR_PARAM_CBANK
	.align		4
        /*0088*/ 	.byte	0x04, 0x0a
        /*008a*/ 	.short	(.L_28 - .L_27)
	.align		4
.L_27:
        /*008c*/ 	.word	index@(.nv.constant0.triton_poi_fused_add_mul_pow_sqrt_tanh_23)
        /*0090*/ 	.short	0x0210
        /*0092*/ 	.short	0x0020


	//----- nvinfo : EIATTR_SW_WAR
	.align		4
.L_28:
        /*0094*/ 	.byte	0x04, 0x36
        /*0096*/ 	.short	(.L_30 - .L_29)
.L_29:
        /*0098*/ 	.word	0x00000008
.L_30:


//--------------------- .nv.callgraph             --------------------------
	.section	.nv.callgraph,"",@"SHT_CUDA_CALLGRAPH"
	.align	4
	.sectionentsize	8
	.align		4
        /*0000*/ 	.word	0x00000000
	.align		4
        /*0004*/ 	.word	0xffffffff
	.align		4
        /*0008*/ 	.word	0x00000000
	.align		4
        /*000c*/ 	.word	0xfffffffe
	.align		4
        /*0010*/ 	.word	0x00000000
	.align		4
        /*0014*/ 	.word	0xfffffffd
	.align		4
        /*0018*/ 	.word	0x00000000
	.align		4
        /*001c*/ 	.word	0xfffffffc


//--------------------- .nv.constant4             --------------------------
	.section	.nv.constant4,"a",@progbits
	.align	8
	.align		8
.nv.constant4:
        /*0000*/ 	.dword	_$_str


//--------------------- .text.triton_poi_fused_add_mul_pow_sqrt_tanh_23 --------------------------
	.section	.text.triton_poi_fused_add_mul_pow_sqrt_tanh_23,"ax",@progbits
	.sectionflags	@"SHF_BARRIERS=1"
	.align	128
        .global         triton_poi_fused_add_mul_pow_sqrt_tanh_23
        .type           triton_poi_fused_add_mul_pow_sqrt_tanh_23,@function
        .size           triton_poi_fused_add_mul_pow_sqrt_tanh_23,(.L_x_25 - triton_poi_fused_add_mul_pow_sqrt_tanh_23)
        .other          triton_poi_fused_add_mul_pow_sqrt_tanh_23,@"STO_CUDA_ENTRY STV_DEFAULT"
triton_poi_fused_add_mul_pow_sqrt_tanh_23:
.text.triton_poi_fused_add_mul_pow_sqrt_tanh_23:
[----:B------:R-:W0:Y:S02]  /*0000*/  LDC R1, c[0x0][0x28] ;  /* 0x00000a00ff017b82 */ /* 0x000e240000000800 */
[----:B------:R-:W1:Y:S01]  /*0010*/  S2R R15, SR_CTAID.X ;  /* 0x00000000000f7919 */ /* 0x000e620000002500 */
[----:B------:R-:W2:Y:S01]  /*0020*/  LDC.64 R2, c[0x0][0x210] ;  /* 0x00008400ff027b82 */ /* 0x000ea20000000a00 */
[----:B------:R-:W-:Y:S02]  /*0030*/  CS2R R8, SRZ ;  /* 0x0000000000087805 */ /* 0x000fe4000001ff00 */
[----:B------:R-:W-:Y:S01]  /*0040*/  CS2R R10, SRZ ;  /* 0x00000000000a7805 */ /* 0x000fe2000001ff00 */
[----:B------:R-:W3:Y:S01]  /*0050*/  S2R R13, SR_TID.X ;  /* 0x00000000000d7919 */ /* 0x000ee20000002100 */
[----:B------:R-:W-:Y:S01]  /*0060*/  ULDC.64 UR6, c[0x0][0x208] ;  /* 0x0000820000067ab9 */ /* 0x000fe20000000a00 */
[----:B------:R-:W4:Y:S01]  /*0070*/  S2R R17, SR_CTAID.Y ;  /* 0x0000000000117919 */ /* 0x000f220000002600 */
[----:B-1----:R-:W-:Y:S02]  /*0080*/  SHF.L.U32 R15, R15, 0x6, RZ ;  /* 0x000000060f0f7819 */ /* 0x002fe400000006ff */
[----:B---3--:R-:W-:-:S02]  /*0090*/  SHF.L.U32 R16, R13, 0x2, RZ ;  /* 0x000000020d107819 */ /* 0x008fc400000006ff */
[----:B------:R-:W-:Y:S02]  /*00a0*/  SHF.R.U32.HI R0, RZ, 0x4, R13 ;  /* 0x00000004ff007819 */ /* 0x000fe4000001160d */
[----:B----4-:R-:W-:Y:S02]  /*00b0*/  SHF.L.U32 R17, R17, 0x4, RZ ;  /* 0x0000000411117819 */ /* 0x010fe400000006ff */
[----:B------:R-:W-:Y:S02]  /*00c0*/  LOP3.LUT R4, R15, 0x3c, R16, 0xf8, !PT ;  /* 0x0000003c0f047812 */ /* 0x000fe400078ef810 */
[----:B------:R-:W-:Y:S02]  /*00d0*/  SGXT.U32 R0, R0, 0x3 ;  /* 0x000000030000781a */ /* 0x000fe40000000000 */
[----:B------:R-:W-:Y:S02]  /*00e0*/  ISETP.GE.AND P0, PT, R4, 0x1800, PT ;  /* 0x000018000400780c */ /* 0x000fe40003f06270 */
[----:B------:R-:W-:-:S04]  /*00f0*/  LOP3.LUT R25, R17, R0, RZ, 0xfc, !PT ;  /* 0x0000000011197212 */ /* 0x000fc800078efcff */
[C---:B------:R-:W-:Y:S01]  /*0100*/  ISETP.LT.AND P2, PT, R25.reuse, 0x10, !P0 ;  /* 0x000000101900780c */ /* 0x040fe20004741270 */
[----:B------:R-:W-:-:S04]  /*0110*/  IMAD R25, R25, 0x1800, R4 ;  /* 0x0000180019197824 */ /* 0x000fc800078e0204 */
[----:B--2---:R-:W-:-:S08]  /*0120*/  IMAD.WIDE R18, R25, 0x4, R2 ;  /* 0x0000000419127825 */ /* 0x004fd000078e0202 */
[----:B------:R-:W2:Y:S01]  /*0130*/  @P2 LDG.E.EL.128 R8, desc[UR6][R18.64] ;  /* 0x0000000612082981 */ /* 0x000ea2000c2e1d00 */
[----:B------:R-:W-:Y:S02]  /*0140*/  LOP3.LUT R0, R17, 0x8, R0, 0xfe, !PT ;  /* 0x0000000811007812 */ /* 0x000fe400078efe00 */
[----:B------:R-:W-:Y:S02]  /*0150*/  CS2R R4, SRZ ;  /* 0x0000000000047805 */ /* 0x000fe4000001ff00 */
[----:B------:R-:W-:Y:S02]  /*0160*/  CS2R R6, SRZ ;  /* 0x0000000000067805 */ /* 0x000fe4000001ff00 */
[----:B------:R-:W-:Y:S02]  /*0170*/  ISETP.LT.AND P0, PT, R0, 0x10, !P0 ;  /* 0x000000100000780c */ /* 0x000fe40004701270 */
[----:B------:R-:W-:-:S05]  /*0180*/  IADD3 R0, R25, 0xc000, RZ ;  /* 0x0000c00019007810 */ /* 0x000fca0007ffe0ff */
[----:B------:R-:W-:-:S06]  /*0190*/  IMAD.WIDE R20, R0, 0x4, R2 ;  /* 0x0000000400147825 */ /* 0x000fcc00078e0202 */
[----:B------:R-:W3:Y:S01]  /*01a0*/  @P0 LDG.E.EL.128 R4, desc[UR6][R20.64] ;  /* 0x0000000614040981 */ /* 0x000ee2000c2e1d00 */
[----:B------:R-:W-:Y:S01]  /*01b0*/  BSSY B0, `(.L_x_0) ;  /* 0x0000023000007945 */ /* 0x000fe20003800000 */
[----:B--2---:R-:W-:Y:S01]  /*01c0*/  FMUL R3, R8, R8 ;  /* 0x0000000808037220 */ /* 0x004fe20000400000 */
[----:B------:R-:W-:-:S03]  /*01d0*/  FMUL R12, R9, R9 ;  /* 0x00000009090c7220 */ /* 0x000fc60000400000 */
[----:B------:R-:W-:Y:S01]  /*01e0*/  FMUL R3, R3, R8 ;  /* 0x0000000803037220 */ /* 0x000fe20000400000 */
[----:B------:R-:W-:Y:S01]  /*01f0*/  FMUL R18, R12, R9 ;  /* 0x000000090c127220 */ /* 0x000fe20000400000 */
[-C--:B------:R-:W-:Y:S02]  /*0200*/  FMUL R12, R11, R11.reuse ;  /* 0x0000000b0b0c7220 */ /* 0x080fe40000400000 */
[----:B------:R-:W-:Y:S01]  /*0210*/  FFMA R3, R3, 0.044714998453855514526, R8 ;  /* 0x3d37271303037823 */ /* 0x000fe20000000008 */
[----:B------:R-:W-:Y:S01]  /*0220*/  FFMA R18, R18, 0.044714998453855514526, R9 ;  /* 0x3d37271312127823 */ /* 0x000fe20000000009 */
[----:B------:R-:W-:Y:S02]  /*0230*/  FMUL R12, R12, R11 ;  /* 0x0000000b0c0c7220 */ /* 0x000fe40000400000 */
[----:B------:R-:W-:Y:S01]  /*0240*/  FMUL R14, R3, 0.79788458347320556641 ;  /* 0x3f4c422a030e7820 */ /* 0x000fe20000400000 */
[----:B------:R-:W-:Y:S01]  /*0250*/  FMUL R3, R10, R10 ;  /* 0x0000000a0a037220 */ /* 0x000fe20000400000 */
[----:B------:R-:W-:-:S02]  /*0260*/  FMUL R26, R18, 0.79788458347320556641 ;  /* 0x3f4c422a121a7820 */ /* 0x000fc40000400000 */
[----:B------:R-:W-:Y:S01]  /*0270*/  FADD.FTZ R2, |R14|, -RZ ;  /* 0x800000ff0e027221 */ /* 0x000fe20000010200 */
[----:B------:R-:W-:Y:S01]  /*0280*/  FMUL R3, R3, R10 ;  /* 0x0000000a03037220 */ /* 0x000fe20000400000 */
[----:B---3--:R-:W-:-:S03]  /*0290*/  FMUL R19, R4, R4 ;  /* 0x0000000404137220 */ /* 0x008fc60000400000 */
[----:B------:R-:W-:Y:S01]  /*02a0*/  FSETP.GE.AND P1, PT, R2, 0.60000002384185791016, PT ;  /* 0x3f19999a0200780b */ /* 0x000fe20003f26000 */
[----:B------:R-:W-:-:S12]  /*02b0*/  FFMA R3, R3, 0.044714998453855514526, R10 ;  /* 0x3d37271303037823 */ /* 0x000fd8000000000a */
[----:B------:R-:W-:Y:S05]  /*02c0*/  @!P1 BRA `(.L_x_1) ;  /* 0x0000000000289947 */ /* 0x000fea0003800000 */
[C---:B------:R-:W-:Y:S01]  /*02d0*/  FMUL R18, R2.reuse, 2.8853900432586669922 ;  /* 0x4038aa3b02127820 */ /* 0x040fe20000400000 */
[----:B------:R-:W-:Y:S01]  /*02e0*/  HFMA2.MMA R21, -RZ, RZ, 1.875, 0 ;  /* 0x3f800000ff157435 */ /* 0x000fe200000001ff */
[----:B------:R-:W-:-:S04]  /*02f0*/  FSETP.GE.AND P1, PT, R2, 9.010913848876953125, PT ;  /* 0x41102cb40200780b */ /* 0x000fc80003f26000 */
[----:B------:R-:W1:Y:S02]  /*0300*/  MUFU.EX2 R18, R18 ;  /* 0x0000001200127308 */ /* 0x000e640000000800 */
[----:B-1----:R-:W-:-:S06]  /*0310*/  FADD R20, R18, 1 ;  /* 0x3f80000012147421 */ /* 0x002fcc0000000000 */
[----:B------:R-:W1:Y:S02]  /*0320*/  MUFU.RCP R20, R20 ;  /* 0x0000001400147308 */ /* 0x000e640000001000 */
[----:B-1----:R-:W-:-:S05]  /*0330*/  FFMA.FTZ R21, R20, -2, R21 ;  /* 0xc000000014157823 */ /* 0x002fca0000010015 */
[----:B------:R-:W-:-:S04]  /*0340*/  FSEL R21, R21, 1, !P1 ;  /* 0x3f80000015157808 */ /* 0x000fc80004800000 */
[----:B------:R-:W-:Y:S01]  /*0350*/  LOP3.LUT R14, R21, 0x80000000, R14, 0xf8, !PT ;  /* 0x80000000150e7812 */ /* 0x000fe200078ef80e */
[----:B------:R-:W-:Y:S06]  /*0360*/  BRA `(.L_x_2) ;  /* 0x00000000001c7947 */ /* 0x000fec0003800000 */
.L_x_1:
[----:B------:R-:W-:Y:S01]  /*0370*/  MOV R2, 0x3c80f082 ;  /* 0x3c80f08200027802 */ /* 0x000fe20000000f00 */
[----:B------:R-:W-:-:S04]  /*0380*/  FMUL R21, R14, R14 ;  /* 0x0000000e0e157220 */ /* 0x000fc80000400000 */
[----:B------:R-:W-:-:S04]  /*0390*/  FFMA.FTZ R2, R21, R2, -0.052303962409496307373 ;  /* 0xbd563cae15027423 */ /* 0x000fc80000010002 */
[----:B------:R-:W-:-:S04]  /*03a0*/  FFMA.FTZ R2, R21, R2, 0.1331529766321182251 ;  /* 0x3e08594115027423 */ /* 0x000fc80000010002 */
[----:B------:R-:W-:-:S04]  /*03b0*/  FFMA.FTZ R2, R21, R2, -0.33332768082618713379 ;  /* 0xbeaaa9ed15027423 */ /* 0x000fc80000010002 */
[----:B------:R-:W-:-:S04]  /*03c0*/  FFMA.FTZ R21, R21, R2, RZ ;  /* 0x0000000215157223 */ /* 0x000fc800000100ff */
[----:B------:R-:W-:-:S07]  /*03d0*/  FFMA.FTZ R14, R14, R21, R14 ;  /* 0x000000150e0e7223 */ /* 0x000fce000001000e */
.L_x_2:
[----:B------:R-:W-:Y:S05]  /*03e0*/  BSYNC B0 ;  /* 0x0000000000007941 */ /* 0x000fea0003800000 */
.L_x_0:
[----:B------:R-:W-:Y:S01]  /*03f0*/  FADD.FTZ R22, |R26|, -RZ ;  /* 0x800000ff1a167221 */ /* 0x000fe20000010200 */
[----:B------:R-:W-:Y:S01]  /*0400*/  BSSY B0, `(.L_x_3) ;  /* 0x0000018000007945 */ /* 0x000fe20003800000 */
[----:B------:R-:W-:Y:S01]  /*0410*/  FMUL R19, R19, R4 ;  /* 0x0000000413137220 */ /* 0x000fe20000400000 */
[----:B------:R-:W-:Y:S01]  /*0420*/  FFMA R12, R12, 0.044714998453855514526, R11 ;  /* 0x3d3727130c0c7823 */ /* 0x000fe2000000000b */
[----:B------:R-:W-:Y:S01]  /*0430*/  FMUL R3, R3, 0.79788458347320556641 ;  /* 0x3f4c422a03037820 */ /* 0x000fe20000400000 */
[----:B------:R-:W-:Y:S01]  /*0440*/  FSETP.GE.AND P1, PT, R22, 0.60000002384185791016, PT ;  /* 0x3f19999a1600780b */ /* 0x000fe20003f26000 */
[----:B------:R-:W-:-:S12]  /*0450*/  FMUL R18, R5, R5 ;  /* 0x0000000505127220 */ /* 0x000fd80000400000 */
        /* <DEDUP_REMOVED lines=11> */
.L_x_4:
[----:B------:R-:W-:Y:S01]  /*0510*/  MOV R2, 0x3c80f082 ;  /* 0x3c80f08200027802 */ /* 0x000fe20000000f00 */
[----:B------:R-:W-:-:S04]  /*0520*/  FMUL R21, R26, R26 ;  /* 0x0000001a1a157220 */ /* 0x000fc80000400000 */
[----:B------:R-:W-:-:S04]  /*0530*/  FFMA.FTZ R2, R21, R2, -0.052303962409496307373 ;  /* 0xbd563cae15027423 */ /* 0x000fc80000010002 */
[----:B------:R-:W-:-:S04]  /*0540*/  FFMA.FTZ R2, R21, R2, 0.1331529766321182251 ;  /* 0x3e08594115027423 */ /* 0x000fc80000010002 */
[----:B------:R-:W-:-:S04]  /*0550*/  FFMA.FTZ R2, R21, R2, -0.33332768082618713379 ;  /* 0xbeaaa9ed15027423 */ /* 0x000fc80000010002 */
[----:B------:R-:W-:-:S04]  /*0560*/  FFMA.FTZ R21, R21, R2, RZ ;  /* 0x0000000215157223 */ /* 0x000fc800000100ff */
[----:B------:R-:W-:-:S07]  /*0570*/  FFMA.FTZ R26, R26, R21, R26 ;  /* 0x000000151a1a7223 */ /* 0x000fce000001001a */
.L_x_5:
[----:B------:R-:W-:Y:S05]  /*0580*/  BSYNC B0 ;  /* 0x0000000000007941 */ /* 0x000fea0003800000 */
.L_x_3:
        /* <DEDUP_REMOVED lines=18> */
.L_x_7:
[----:B------:R-:W-:Y:S01]  /*06b0*/  MOV R2, 0x3c80f082 ;  /* 0x3c80f08200027802 */ /* 0x000fe20000000f00 */
[----:B------:R-:W-:-:S04]  /*06c0*/  FMUL R23, R3, R3 ;  /* 0x0000000303177220 */ /* 0x000fc80000400000 */
[----:B------:R-:W-:-:S04]  /*06d0*/  FFMA.FTZ R2, R23, R2, -0.052303962409496307373 ;  /* 0xbd563cae17027423 */ /* 0x000fc80000010002 */
[----:B------:R-:W-:-:S04]  /*06e0*/  FFMA.FTZ R2, R23, R2, 0.1331529766321182251 ;  /* 0x3e08594117027423 */ /* 0x000fc80000010002 */
[----:B------:R-:W-:-:S04]  /*06f0*/  FFMA.FTZ R2, R23, R2, -0.33332768082618713379 ;  /* 0xbeaaa9ed17027423 */ /* 0x000fc80000010002 */
[----:B------:R-:W-:-:S04]  /*0700*/  FFMA.FTZ R2, R23, R2, RZ ;  /* 0x0000000217027223 */ /* 0x000fc800000100ff */
[----:B------:R-:W-:-:S07]  /*0710*/  FFMA.FTZ R27, R3, R2, R3 ;  /* 0x00000002031b7223 */ /* 0x000fce0000010003 */
.L_x_8:
[----:B------:R-:W-:Y:S05]  /*0720*/  BSYNC B0 ;  /* 0x0000000000007941 */ /* 0x000fea0003800000 */
.L_x_6:
        /* <DEDUP_REMOVED lines=18> */
.L_x_10:
[----:B------:R-:W-:Y:S01]  /*0850*/  MOV R2, 0x3c80f082 ;  /* 0x3c80f08200027802 */ /* 0x000fe20000000f00 */
[----:B------:R-:W-:-:S04]  /*0860*/  FMUL R3, R12, R12 ;  /* 0x0000000c0c037220 */ /* 0x000fc80000400000 */
[----:B------:R-:W-:-:S04]  /*0870*/  FFMA.FTZ R2, R3, R2, -0.052303962409496307373 ;  /* 0xbd563cae03027423 */ /* 0x000fc80000010002 */
[----:B------:R-:W-:-:S04]  /*0880*/  FFMA.FTZ R2, R3, R2, 0.1331529766321182251 ;  /* 0x3e08594103027423 */ /* 0x000fc80000010002 */
[----:B------:R-:W-:-:S04]  /*0890*/  FFMA.FTZ R2, R3, R2, -0.33332768082618713379 ;  /* 0xbeaaa9ed03027423 */ /* 0x000fc80000010002 */
[----:B------:R-:W-:-:S04]  /*08a0*/  FFMA.FTZ R3, R3, R2, RZ ;  /* 0x0000000203037223 */ /* 0x000fc800000100ff */
[----:B------:R-:W-:-:S07]  /*08b0*/  FFMA.FTZ R24, R12, R3, R12 ;  /* 0x000000030c187223 */ /* 0x000fce000001000c */
.L_x_11:
[----:B------:R-:W-:Y:S05]  /*08c0*/  BSYNC B0 ;  /* 0x0000000000007941 */ /* 0x000fea0003800000 */
.L_x_9:
[----:B------:R-:W-:Y:S01]  /*08d0*/  FADD.FTZ R2, |R19|, -RZ ;  /* 0x800000ff13027221 */ /* 0x000fe20000010200 */
[----:B------:R-:W-:Y:S01]  /*08e0*/  BSSY B0, `(.L_x_12) ;  /* 0x0000017000007945 */ /* 0x000fe20003800000 */
[----:B------:R-:W-:Y:S01]  /*08f0*/  FMUL R20, R20, R7 ;  /* 0x0000000714147220 */ /* 0x000fe20000400000 */
[----:B------:R-:W-:Y:S01]  /*0900*/  FFMA R21, R21, 0.044714998453855514526, R6 ;  /* 0x3d37271315157823 */ /* 0x000fe20000000006 */
[----:B------:R-:W-:Y:S01]  /*0910*/  FMUL R18, R18, 0.79788458347320556641 ;  /* 0x3f4c422a12127820 */ /* 0x000fe20000400000 */
[----:B------:R-:W-:-:S13]  /*0920*/  FSETP.GE.AND P1, PT, R2, 0.60000002384185791016, PT ;  /* 0x3f19999a0200780b */ /* 0x000fda0003f26000 */
        /* <DEDUP_REMOVED lines=11> */
.L_x_13:
[----:B------:R-:W-:Y:S01]  /*09e0*/  MOV R2, 0x3c80f082 ;  /* 0x3c80f08200027802 */ /* 0x000fe20000000f00 */
[----:B------:R-:W-:-:S04]  /*09f0*/  FMUL R3, R19, R19 ;  /* 0x0000001313037220 */ /* 0x000fc80000400000 */
[----:B------:R-:W-:-:S04]  /*0a00*/  FFMA.FTZ R2, R3, R2, -0.052303962409496307373 ;  /* 0xbd563cae03027423 */ /* 0x000fc80000010002 */
[----:B------:R-:W-:-:S04]  /*0a10*/  FFMA.FTZ R2, R3, R2, 0.1331529766321182251 ;  /* 0x3e08594103027423 */ /* 0x000fc80000010002 */
[----:B------:R-:W-:-:S04]  /*0a20*/  FFMA.FTZ R2, R3, R2, -0.33332768082618713379 ;  /* 0xbeaaa9ed03027423 */ /* 0x000fc80000010002 */
[----:B------:R-:W-:-:S04]  /*0a30*/  FFMA.FTZ R2, R3, R2, RZ ;  /* 0x0000000203027223 */ /* 0x000fc800000100ff */
[----:B------:R-:W-:-:S07]  /*0a40*/  FFMA.FTZ R2, R19, R2, R19 ;  /* 0x0000000213027223 */ /* 0x000fce0000010013 */
.L_x_14:
[----:B------:R-:W-:Y:S05]  /*0a50*/  BSYNC B0 ;  /* 0x0000000000007941 */ /* 0x000fea0003800000 */
.L_x_12:
[----:B------:R-:W-:Y:S01]  /*0a60*/  FADD.FTZ R3, |R18|, -RZ ;  /* 0x800000ff12037221 */ /* 0x000fe20000010200 */
[----:B------:R-:W-:Y:S01]  /*0a70*/  BSSY B0, `(.L_x_15) ;  /* 0x0000016000007945 */ /* 0x000fe20003800000 */
[----:B------:R-:W-:Y:S01]  /*0a80*/  FFMA R20, R20, 0.044714998453855514526, R7 ;  /* 0x3d37271314147823 */ /* 0x000fe20000000007 */
[----:B------:R-:W-:Y:S02]  /*0a90*/  FMUL R21, R21, 0.79788458347320556641 ;  /* 0x3f4c422a15157820 */ /* 0x000fe40000400000 */
        /* <DEDUP_REMOVED lines=12> */
.L_x_16:
[----:B------:R-:W-:Y:S01]  /*0b60*/  MOV R3, 0x3c80f082 ;  /* 0x3c80f08200037802 */ /* 0x000fe20000000f00 */
[----:B------:R-:W-:-:S04]  /*0b70*/  FMUL R12, R18, R18 ;  /* 0x00000012120c7220 */ /* 0x000fc80000400000 */
[----:B------:R-:W-:-:S04]  /*0b80*/  FFMA.FTZ R3, R12, R3, -0.052303962409496307373 ;  /* 0xbd563cae0c037423 */ /* 0x000fc80000010003 */
[----:B------:R-:W-:-:S04]  /*0b90*/  FFMA.FTZ R3, R12, R3, 0.1331529766321182251 ;  /* 0x3e0859410c037423 */ /* 0x000fc80000010003 */
[----:B------:R-:W-:-:S04]  /*0ba0*/  FFMA.FTZ R3, R12, R3, -0.33332768082618713379 ;  /* 0xbeaaa9ed0c037423 */ /* 0x000fc80000010003 */
[----:B------:R-:W-:-:S04]  /*0bb0*/  FFMA.FTZ R3, R12, R3, RZ ;  /* 0x000000030c037223 */ /* 0x000fc800000100ff */
[----:B------:R-:W-:-:S07]  /*0bc0*/  FFMA.FTZ R3, R18, R3, R18 ;  /* 0x0000000312037223 */ /* 0x000fce0000010012 */
.L_x_17:
[----:B------:R-:W-:Y:S05]  /*0bd0*/  BSYNC B0 ;  /* 0x0000000000007941 */ /* 0x000fea0003800000 */
.L_x_15:
[----:B------:R-:W-:Y:S01]  /*0be0*/  FADD.FTZ R22, |R21|, -RZ ;  /* 0x800000ff15167221 */ /* 0x000fe20000010200 */
[----:B------:R-:W-:Y:S01]  /*0bf0*/  BSSY B0, `(.L_x_18) ;  /* 0x0000015000007945 */ /* 0x000fe20003800000 */
[----:B------:R-:W-:-:S03]  /*0c00*/  FMUL R20, R20, 0.79788458347320556641 ;  /* 0x3f4c422a14147820 */ /* 0x000fc60000400000 */
        /* <DEDUP_REMOVED lines=12> */
.L_x_19:
[----:B------:R-:W-:Y:S01]  /*0cd0*/  MOV R12, 0x3c80f082 ;  /* 0x3c80f082000c7802 */ /* 0x000fe20000000f00 */
[----:B------:R-:W-:-:S04]  /*0ce0*/  FMUL R19, R21, R21 ;  /* 0x0000001515137220 */ /* 0x000fc80000400000 */
[----:B------:R-:W-:-:S04]  /*0cf0*/  FFMA.FTZ R12, R19, R12, -0.052303962409496307373 ;  /* 0xbd563cae130c7423 */ /* 0x000fc8000001000c */
[----:B------:R-:W-:-:S04]  /*0d00*/  FFMA.FTZ R12, R19, R12, 0.1331529766321182251 ;  /* 0x3e085941130c7423 */ /* 0x000fc8000001000c */
[----:B------:R-:W-:-:S04]  /*0d10*/  FFMA.FTZ R12, R19, R12, -0.33332768082618713379 ;  /* 0xbeaaa9ed130c7423 */ /* 0x000fc8000001000c */
[----:B------:R-:W-:-:S04]  /*0d20*/  FFMA.FTZ R12, R19, R12, RZ ;  /* 0x0000000c130c7223 */ /* 0x000fc800000100ff */
[----:B------:R-:W-:-:S07]  /*0d30*/  FFMA.FTZ R22, R21, R12, R21 ;  /* 0x0000000c15167223 */ /* 0x000fce0000010015 */
.L_x_20:
[----:B------:R-:W-:Y:S05]  /*0d40*/  BSYNC B0 ;  /* 0x0000000000007941 */ /* 0x000fea0003800000 */
.L_x_18:
[----:B------:R-:W-:Y:S01]  /*0d50*/  FADD.FTZ R21, |R20|, -RZ ;  /* 0x800000ff14157221 */ /* 0x000fe20000010200 */
[----:B------:R-:W-:Y:S04]  /*0d60*/  BSSY B0, `(.L_x_21) ;  /* 0x0000014000007945 */ /* 0x000fe80003800000 */
        /* <DEDUP_REMOVED lines=12> */
.L_x_22:
[----:B------:R-:W-:Y:S01]  /*0e30*/  MOV R12, 0x3c80f082 ;  /* 0x3c80f082000c7802 */ /* 0x000fe20000000f00 */
[----:B------:R-:W-:-:S04]  /*0e40*/  FMUL R19, R20, R20 ;  /* 0x0000001414137220 */ /* 0x000fc80000400000 */
[----:B------:R-:W-:-:S04]  /*0e50*/  FFMA.FTZ R12, R19, R12, -0.052303962409496307373 ;  /* 0xbd563cae130c7423 */ /* 0x000fc8000001000c */
[----:B------:R-:W-:-:S04]  /*0e60*/  FFMA.FTZ R12, R19, R12, 0.1331529766321182251 ;  /* 0x3e085941130c7423 */ /* 0x000fc8000001000c */
[----:B------:R-:W-:-:S04]  /*0e70*/  FFMA.FTZ R12, R19, R12, -0.33332768082618713379 ;  /* 0xbeaaa9ed130c7423 */ /* 0x000fc8000001000c */
[----:B------:R-:W-:-:S04]  /*0e80*/  FFMA.FTZ R19, R19, R12, RZ ;  /* 0x0000000c13137223 */ /* 0x000fc800000100ff */
[----:B------:R-:W-:-:S07]  /*0e90*/  FFMA.FTZ R23, R20, R19, R20 ;  /* 0x0000001314177223 */ /* 0x000fce0000010014 */
.L_x_23:
[----:B------:R-:W-:Y:S05]  /*0ea0*/  BSYNC B0 ;  /* 0x0000000000007941 */ /* 0x000fea0003800000 */
.L_x_21:
[----:B------:R-:W1:Y:S01]  /*0eb0*/  S2UR UR5, SR_CgaCtaId ;  /* 0x00000000000579c3 */ /* 0x000e620000008800 */
[--C-:B------:R-:W-:Y:S01]  /*0ec0*/  SHF.R.U32.HI R19, RZ, 0x4, R13.reuse ;  /* 0x00000004ff137819 */ /* 0x100fe2000001160d */
[----:B------:R-:W-:Y:S01]  /*0ed0*/  UMOV UR4, 0x400 ;  /* 0x0000040000047882 */ /* 0x000fe20000000000 */
[----:B------:R-:W-:Y:S01]  /*0ee0*/  SHF.L.U32 R12, R13, 0x6, RZ ;  /* 0x000000060d0c7819 */ /* 0x000fe200000006ff */
[----:B------:R-:W-:Y:S01]  /*0ef0*/  FMUL R8, R8, 0.5 ;  /* 0x3f00000008087820 */ /* 0x000fe20000400000 */
[----:B------:R-:W-:Y:S01]  /*0f00*/  SGXT.U32 R19, R19, 0x3 ;  /* 0x000000031313781a */ /* 0x000fe20000000000 */
[----:B------:R-:W-:Y:S01]  /*0f10*/  FMUL R11, R11, 0.5 ;  /* 0x3f0000000b0b7820 */ /* 0x000fe20000400000 */
[----:B------:R-:W-:Y:S01]  /*0f20*/  LOP3.LUT R12, R12, 0x3c0, RZ, 0xc0, !PT ;  /* 0x000003c00c0c7812 */ /* 0x000fe200078ec0ff */
[----:B------:R-:W-:Y:S01]  /*0f30*/  FMUL R9, R9, 0.5 ;  /* 0x3f00000009097820 */ /* 0x000fe20000400000 */
[----:B------:R-:W-:Y:S01]  /*0f40*/  SHF.R.U32.HI R20, RZ, 0x2, R13 ;  /* 0x00000002ff147819 */ /* 0x000fe2000001160d */
[----:B------:R-:W-:Y:S01]  /*0f50*/  FMUL R10, R10, 0.5 ;  /* 0x3f0000000a0a7820 */ /* 0x000fe20000400000 */
[----:B------:R-:W-:-:S02]  /*0f60*/  LOP3.LUT R18, R12, R19, RZ, 0xfc, !PT ;  /* 0x000000130c127212 */ /* 0x000fc400078efcff */
[----:B------:R-:W-:Y:S02]  /*0f70*/  LOP3.LUT R16, R17, 0xc, R16, 0xf8, !PT ;  /* 0x0000000c11107812 */ /* 0x000fe400078ef810 */
[----:B------:R-:W-:Y:S02]  /*0f80*/  LOP3.LUT R17, R13, 0x7c, RZ, 0xc0, !PT ;  /* 0x0000007c0d117812 */ /* 0x000fe400078ec0ff */
[----:B------:R-:W-:Y:S02]  /*0f90*/  ISETP.GE.AND P1, PT, R16, 0x10, PT ;  /* 0x000000101000780c */ /* 0x000fe40003f26270 */
[----:B------:R-:W-:Y:S01]  /*0fa0*/  SHF.R.U32.HI R16, RZ, 0x2, R16 ;  /* 0x00000002ff107819 */ /* 0x000fe20000011610 */
[----:B-1----:R-:W-:-:S04]  /*0fb0*/  UPRMT UR4, UR5, 0x654, UR4 ;  /* 0x0000065405047896 */ /* 0x002fc80008000004 */
[----:B------:R-:W-:Y:S02]  /*0fc0*/  IMAD R16, R16, 0x6000, RZ ;  /* 0x0000600010107824 */ /* 0x000fe400078e02ff */
[----:B------:R-:W-:Y:S02]  /*0fd0*/  IADD3 R19, R12, UR4, RZ ;  /* 0x000000040c137c10 */ /* 0x000fe4000fffe0ff */
[----:B------:R-:W-:Y:S02]  /*0fe0*/  SGXT.U32 R12, R20, 0x5 ;  /* 0x00000005140c781a */ /* 0x000fe40000000000 */
[----:B------:R-:W-:Y:S01]  /*0ff0*/  LEA R19, R18, R19, 0x2 ;  /* 0x0000001312137211 */ /* 0x000fe200078e10ff */
[----:B------:R-:W1:Y:S01]  /*1000*/  LDC.64 R20, c[0x0][0x218] ;  /* 0x00008600ff147b82 */ /* 0x000e620000000a00 */
[----:B------:R-:W-:Y:S02]  /*1010*/  LOP3.LUT R12, R12, R15, RZ, 0xfc, !PT ;  /* 0x0000000f0c0c7212 */ /* 0x000fe400078efcff */
[----:B------:R-:W-:Y:S01]  /*1020*/  SHF.L.U32 R18, R13, 0x2, RZ ;  /* 0x000000020d127819 */ /* 0x000fe200000006ff */
[----:B------:R-:W-:Y:S01]  /*1030*/  STS [R19], R14 ;  /* 0x0000000e13007388 */ /* 0x000fe20000000800 */
[----:B------:R-:W-:-:S02]  /*1040*/  LOP3.LUT R15, R12, 0x20, RZ, 0xfc, !PT ;  /* 0x000000200c0f7812 */ /* 0x000fc400078efcff */
[-C--:B------:R-:W-:Y:S01]  /*1050*/  LEA R29, R12, R16.reuse, 0x2 ;  /* 0x000000100c1d7211 */ /* 0x080fe200078e10ff */
[----:B------:R2:W-:Y:S01]  /*1060*/  STS [R19+0x50], R26 ;  /* 0x0000501a13007388 */ /* 0x0005e20000000800 */
[----:B------:R-:W-:Y:S02]  /*1070*/  LEA R13, R15, R16, 0x2 ;  /* 0x000000100f0d7211 */ /* 0x000fe400078e10ff */
[----:B------:R-:W-:Y:S01]  /*1080*/  LOP3.LUT R16, R18, 0x1fc, RZ, 0xc0, !PT ;  /* 0x000001fc12107812 */ /* 0x000fe200078ec0ff */
[----:B------:R-:W-:Y:S01]  /*1090*/  STS [R19+0xa0], R27 ;  /* 0x0000a01b13007388 */ /* 0x000fe20000000800 */
[----:B------:R-:W-:Y:S02]  /*10a0*/  LEA R17, R17, UR4, 0x2 ;  /* 0x0000000411117c11 */ /* 0x000fe4000f8e10ff */
[----:B------:R-:W-:Y:S01]  /*10b0*/  ISETP.LT.AND P3, PT, R12, 0x1800, !P1 ;  /* 0x000018000c00780c */ /* 0x000fe20004f61270 */
[----:B------:R3:W-:Y:S01]  /*10c0*/  STS [R19+0xf0], R24 ;  /* 0x0000f01813007388 */ /* 0x0007e20000000800 */
[----:B------:R-:W-:Y:S01]  /*10d0*/  ISETP.LT.AND P1, PT, R15, 0x1800, !P1 ;  /* 0x000018000f00780c */ /* 0x000fe20004f21270 */
[----:B------:R-:W-:Y:S01]  /*10e0*/  FADD R15, R14, 1 ;  /* 0x3f8000000e0f7421 */ /* 0x000fe20000000000 */
[C---:B------:R-:W-:Y:S01]  /*10f0*/  LEA R12, R16.reuse, R17, 0x2 ;  /* 0x00000011100c7211 */ /* 0x040fe200078e10ff */
[----:B------:R4:W-:Y:S01]  /*1100*/  STS [R19+0x20], R2 ;  /* 0x0000200213007388 */ /* 0x0009e20000000800 */
[----:B------:R-:W-:Y:S01]  /*1110*/  LOP3.LUT R17, R16, 0x200, RZ, 0xfc, !PT ;  /* 0x0000020010117812 */ /* 0x000fe200078efcff */
[----:B------:R-:W-:Y:S01]  /*1120*/  FMUL R8, R8, R15 ;  /* 0x0000000f08087220 */ /* 0x000fe20000400000 */
[----:B--2---:R-:W-:Y:S01]  /*1130*/  FADD R26, R26, 1 ;  /* 0x3f8000001a1a7421 */ /* 0x004fe20000000000 */
[----:B------:R-:W-:Y:S01]  /*1140*/  STS [R19+0x70], R3 ;  /* 0x0000700313007388 */ /* 0x000fe20000000800 */
[----:B-1----:R-:W-:Y:S01]  /*1150*/  IMAD.WIDE R28, R29, 0x4, R20 ;  /* 0x000000041d1c7825 */ /* 0x002fe200078e0214 */
[----:B------:R-:W-:-:S03]  /*1160*/  LOP3.LUT R17, R17, 0x3f0, RZ, 0xc0, !PT ;  /* 0x000003f011117812 */ /* 0x000fc600078ec0ff */
[----:B---3--:R-:W-:Y:S01]  /*1170*/  FADD R24, R24, 1 ;  /* 0x3f80000018187421 */ /* 0x008fe20000000000 */
[----:B------:R-:W-:Y:S01]  /*1180*/  STS [R19+0xc0], R22 ;  /* 0x0000c01613007388 */ /* 0x000fe20000000800 */
[----:B------:R-:W-:Y:S01]  /*1190*/  IMAD.WIDE R20, R13, 0x4, R20 ;  /* 0x000000040d147825 */ /* 0x000fe200078e0214 */
[----:B------:R-:W-:Y:S01]  /*11a0*/  IADD3 R17, R17, UR4, RZ ;  /* 0x0000000411117c10 */ /* 0x000fe2000fffe0ff */
[----:B------:R-:W-:Y:S01]  /*11b0*/  ULDC.64 UR4, c[0x0][0x220] ;  /* 0x0000880000047ab9 */ /* 0x000fe20000000a00 */
[----:B------:R-:W-:Y:S01]  /*11c0*/  STS [R19+0x110], R23 ;  /* 0x0001101713007388 */ /* 0x000fe20000000800 */
[----:B------:R-:W-:Y:S01]  /*11d0*/  FADD R27, R27, 1 ;  /* 0x3f8000001b1b7421 */ /* 0x000fe20000000000 */
[----:B------:R-:W-:Y:S01]  /*11e0*/  LEA R17, R16, R17, 0x2 ;  /* 0x0000001110117211 */ /* 0x000fe200078e10ff */
[----:B------:R-:W-:Y:S01]  /*11f0*/  FMUL R11, R11, R24 ;  /* 0x000000180b0b7220 */ /* 0x000fe20000400000 */
[----:B------:R-:W-:Y:S01]  /*1200*/  BAR.SYNC.DEFER_BLOCKING 0x0 ;  /* 0x0000000000007b1d */ /* 0x000fe20000010000 */
[----:B------:R-:W-:Y:S01]  /*1210*/  FMUL R24, R4, 0.5 ;  /* 0x3f00000004187820 */ /* 0x000fe20000400000 */
[----:B------:R-:W-:Y:S01]  /*1220*/  FMUL R9, R9, R26 ;  /* 0x0000001a09097220 */ /* 0x000fe20000400000 */
[----:B------:R-:W-:Y:S01]  /*1230*/  FMUL R10, R10, R27 ;  /* 0x0000001b0a0a7220 */ /* 0x000fe20000400000 */
[----:B------:R-:W-:Y:S01]  /*1240*/  FMUL R27, R7, 0.5 ;  /* 0x3f000000071b7820 */ /* 0x000fe20000400000 */
[----:B------:R-:W-:Y:S01]  /*1250*/  FADD R7, R2, 1 ;  /* 0x3f80000002077421 */ /* 0x000fe20000000000 */
[----:B------:R-:W-:Y:S01]  /*1260*/  FMUL R26, R6, 0.5 ;  /* 0x3f000000061a7820 */ /* 0x000fe20000400000 */
[----:B----4-:R-:W-:-:S02]  /*1270*/  FADD R2, R23, 1 ;  /* 0x3f80000017027421 */ /* 0x010fc40000000000 */
[----:B------:R-:W-:Y:S02]  /*1280*/  FMUL R24, R24, R7 ;  /* 0x0000000718187220 */ /* 0x000fe40000400000 */
[----:B------:R-:W-:Y:S01]  /*1290*/  FMUL R27, R27, R2 ;  /* 0x000000021b1b7220 */ /* 0x000fe20000400000 */
[----:B------:R-:W1:Y:S04]  /*12a0*/  LDS.128 R12, [R12] ;  /* 0x000000000c0c7984 */ /* 0x000e680000000c00 */
[----:B------:R-:W2:Y:S04]  /*12b0*/  LDS.128 R16, [R17+0x800] ;  /* 0x0008000011107984 */ /* 0x000ea80000000c00 */
[----:B-1----:R1:W-:Y:S04]  /*12c0*/  @P3 STG.E.128 desc[UR6][R28.64], R12 ;  /* 0x0000000c1c003986 */ /* 0x0023e8000c101d06 */
[----:B--2---:R2:W-:Y:S01]  /*12d0*/  @P1 STG.E.128 desc[UR6][R20.64], R16 ;  /* 0x0000001014001986 */ /* 0x0045e2000c101d06 */
[----:B-1----:R-:W-:-:S02]  /*12e0*/  SHF.R.S32.HI R14, RZ, 0x1f, R25 ;  /* 0x0000001fff0e7819 */ /* 0x002fc40000011419 */
[C---:B------:R-:W-:Y:S02]  /*12f0*/  LEA R12, P3, R25.reuse, UR4, 0x2 ;  /* 0x00000004190c7c11 */ /* 0x040fe4000f8610ff */
[----:B------:R-:W-:Y:S02]  /*1300*/  SHF.R.S32.HI R15, RZ, 0x1f, R0 ;  /* 0x0000001fff0f7819 */ /* 0x000fe40000011400 */
[----:B------:R-:W-:Y:S01]  /*1310*/  LEA.HI.X R13, R25, UR5, R14, 0x2, P3 ;  /* 0x00000005190d7c11 */ /* 0x000fe200098f140e */
[----:B------:R-:W-:Y:S01]  /*1320*/  FMUL R25, R5, 0.5 ;  /* 0x3f00000005197820 */ /* 0x000fe20000400000 */
[----:B------:R-:W-:-:S03]  /*1330*/  LEA R4, P3, R0, UR4, 0x2 ;  /* 0x0000000400047c11 */ /* 0x000fc6000f8610ff */
[----:B------:R2:W-:Y:S01]  /*1340*/  @P2 STG.E.128 desc[UR6][R12.64], R8 ;  /* 0x000000080c002986 */ /* 0x0005e2000c101d06 */
[----:B------:R-:W-:Y:S01]  /*1350*/  LEA.HI.X R5, R0, UR5, R15, 0x2, P3 ;  /* 0x0000000500057c11 */ /* 0x000fe200098f140f */
[----:B------:R-:W-:Y:S01]  /*1360*/  FADD R0, R3, 1 ;  /* 0x3f80000003007421 */ /* 0x000fe20000000000 */
[----:B------:R-:W-:-:S03]  /*1370*/  FADD R3, R22, 1 ;  /* 0x3f80000016037421 */ /* 0x000fc60000000000 */
[----:B------:R-:W-:Y:S01]  /*1380*/  FMUL R25, R25, R0 ;  /* 0x0000000019197220 */ /* 0x000fe20000400000 */
[----:B------:R-:W-:Y:S01]  /*1390*/  FMUL R26, R26, R3 ;  /* 0x000000031a1a7220 */ /* 0x000fe20000400000 */
[----:B------:R-:W-:Y:S06]  /*13a0*/  @!P0 EXIT ;  /* 0x000000000000894d */ /* 0x000fec0003800000 */
[----:B------:R-:W-:Y:S01]  /*13b0*/  STG.E.128 desc[UR6][R4.64], R24 ;  /* 0x0000001804007986 */ /* 0x000fe2000c101d06 */
[----:B------:R-:W-:Y:S05]  /*13c0*/  EXIT ;  /* 0x000000000000794d */ /* 0x000fea0003800000 */
.L_x_24:
[----:B------:R-:W-:-:S00]  /*13d0*/  BRA `(.L_x_24) ;  /* 0xfffffffc00fc7947 */ /* 0x000fc0000383ffff */
[----:B------:R-:W-:-:S00]  /*13e0*/  NOP ;  /* 0x0000000000007918 */ /* 0x000fc00000000000 */
        /* <DEDUP_REMOVED lines=9> */
.L_x_25:


//--------------------- .nv.global.init           --------------------------
	.section	.nv.global.init,"aw",@progbits
.nv.global.init:
	.type		_$_str,@object
	.size		_$_str,(.L_0 - _$_str)
_$_str:
        /*0000*/ 	.byte	0x5f, 0x5f, 0x43, 0x55, 0x44, 0x41, 0x5f, 0x46, 0x54, 0x5a, 0x00
.L_0:


//--------------------- .nv.shared.triton_poi_fused_add_mul_pow_sqrt_tanh_23 --------------------------
	.section	.nv.shared.triton_poi_fused_add_mul_pow_sqrt_tanh_23,"aw",@nobits
	.sectionflags	@""
	.align	16
	.zero		1024


//--------------------- .nv.constant0.triton_poi_fused_add_mul_pow_sqrt_tanh_23 --------------------------
	.section	.nv.constant0.triton_poi_fused_add_mul_pow_sqrt_tanh_23,"a",@progbits
	.sectionflags	@""
	.align	4
.nv.constant0.triton_poi_fused_add_mul_pow_sqrt_tanh_23:
	.zero		560
